//
// Generated by NVIDIA NVVM Compiler
//
// Compiler Build ID: CL-36424714
// Cuda compilation tools, release 13.0, V13.0.88
// Based on NVVM 20.0.0
//

.version 9.0
.target sm_100
.address_size 64

	// .globl	_Z15gpu_transpose_1PKfiiPf
// _ZZ19gpu_transpose_tiledPKfiiPfE9smemArray has been demoted

.visible .entry _Z15gpu_transpose_1PKfiiPf(
	.param .u64 .ptr .align 1 _Z15gpu_transpose_1PKfiiPf_param_0,
	.param .u32 _Z15gpu_transpose_1PKfiiPf_param_1,
	.param .u32 _Z15gpu_transpose_1PKfiiPf_param_2,
	.param .u64 .ptr .align 1 _Z15gpu_transpose_1PKfiiPf_param_3
)
{
	.reg .pred 	%p<4>;
	.reg .b32 	%r<13>;
	.reg .b32 	%f<2>;
	.reg .b64 	%rd<9>;

	ld.param.u64 	%rd1, [_Z15gpu_transpose_1PKfiiPf_param_0];
	ld.param.u32 	%r3, [_Z15gpu_transpose_1PKfiiPf_param_1];
	ld.param.u32 	%r4, [_Z15gpu_transpose_1PKfiiPf_param_2];
	ld.param.u64 	%rd2, [_Z15gpu_transpose_1PKfiiPf_param_3];
	mov.u32 	%r5, %ctaid.x;
	mov.u32 	%r6, %ntid.x;
	mov.u32 	%r7, %tid.x;
	mad.lo.s32 	%r1, %r5, %r6, %r7;
	mov.u32 	%r8, %ctaid.y;
	mov.u32 	%r9, %ntid.y;
	mov.u32 	%r10, %tid.y;
	mad.lo.s32 	%r2, %r8, %r9, %r10;
	setp.ge.s32 	%p1, %r2, %r3;
	setp.ge.s32 	%p2, %r1, %r4;
	or.pred  	%p3, %p1, %p2;
	@%p3 bra 	$L__BB0_2;
	cvta.to.global.u64 	%rd3, %rd1;
	cvta.to.global.u64 	%rd4, %rd2;
	mad.lo.s32 	%r11, %r4, %r1, %r2;
	mul.wide.s32 	%rd5, %r11, 4;
	add.s64 	%rd6, %rd3, %rd5;
	ld.global.nc.f32 	%f1, [%rd6];
	mad.lo.s32 	%r12, %r3, %r2, %r1;
	mul.wide.s32 	%rd7, %r12, 4;
	add.s64 	%rd8, %rd4, %rd7;
	st.global.f32 	[%rd8], %f1;
$L__BB0_2:
	ret;

}
	// .globl	_Z15gpu_transpose_2PKfiiPf
.visible .entry _Z15gpu_transpose_2PKfiiPf(
	.param .u64 .ptr .align 1 _Z15gpu_transpose_2PKfiiPf_param_0,
	.param .u32 _Z15gpu_transpose_2PKfiiPf_param_1,
	.param .u32 _Z15gpu_transpose_2PKfiiPf_param_2,
	.param .u64 .ptr .align 1 _Z15gpu_transpose_2PKfiiPf_param_3
)
{
	.reg .pred 	%p<4>;
	.reg .b32 	%r<13>;
	.reg .b32 	%f<2>;
	.reg .b64 	%rd<9>;

	ld.param.u64 	%rd1, [_Z15gpu_transpose_2PKfiiPf_param_0];
	ld.param.u32 	%r3, [_Z15gpu_transpose_2PKfiiPf_param_1];
	ld.param.u32 	%r4, [_Z15gpu_transpose_2PKfiiPf_param_2];
	ld.param.u64 	%rd2, [_Z15gpu_transpose_2PKfiiPf_param_3];
	mov.u32 	%r5, %ntid.x;
	mov.u32 	%r6, %ctaid.x;
	mov.u32 	%r7, %tid.x;
	mad.lo.s32 	%r1, %r5, %r6, %r7;
	mov.u32 	%r8, %ntid.y;
	mov.u32 	%r9, %ctaid.y;
	mov.u32 	%r10, %tid.y;
	mad.lo.s32 	%r2, %r8, %r9, %r10;
	setp.ge.s32 	%p1, %r2, %r3;
	setp.ge.s32 	%p2, %r1, %r4;
	or.pred  	%p3, %p1, %p2;
	@%p3 bra 	$L__BB1_2;
	cvta.to.global.u64 	%rd3, %rd1;
	cvta.to.global.u64 	%rd4, %rd2;
	mad.lo.s32 	%r11, %r4, %r1, %r2;
	mul.wide.s32 	%rd5, %r11, 4;
	add.s64 	%rd6, %rd3, %rd5;
	ld.global.f32 	%f1, [%rd6];
	mad.lo.s32 	%r12, %r3, %r2, %r1;
	mul.wide.s32 	%rd7, %r12, 4;
	add.s64 	%rd8, %rd4, %rd7;
	st.global.f32 	[%rd8], %f1;
$L__BB1_2:
	ret;

}
	// .globl	_Z19gpu_transpose_tiledPKfiiPf
.visible .entry _Z19gpu_transpose_tiledPKfiiPf(
	.param .u64 .ptr .align 1 _Z19gpu_transpose_tiledPKfiiPf_param_0,
	.param .u32 _Z19gpu_transpose_tiledPKfiiPf_param_1,
	.param .u32 _Z19gpu_transpose_tiledPKfiiPf_param_2,
	.param .u64 .ptr .align 1 _Z19gpu_transpose_tiledPKfiiPf_param_3
)
{
	.reg .pred 	%p<6>;
	.reg .b32 	%r<29>;
	.reg .b32 	%f<3>;
	.reg .b64 	%rd<9>;
	// demoted variable
	.shared .align 4 .b8 _ZZ19gpu_transpose_tiledPKfiiPfE9smemArray[4096];
	ld.param.u64 	%rd1, [_Z19gpu_transpose_tiledPKfiiPf_param_0];
	ld.param.u32 	%r7, [_Z19gpu_transpose_tiledPKfiiPf_param_1];
	ld.param.u32 	%r9, [_Z19gpu_transpose_tiledPKfiiPf_param_2];
	ld.param.u64 	%rd2, [_Z19gpu_transpose_tiledPKfiiPf_param_3];
	mov.u32 	%r10, %ntid.x;
	mov.u32 	%r11, %ctaid.x;
	mul.lo.s32 	%r1, %r10, %r11;
	mov.u32 	%r2, %tid.x;
	add.s32 	%r3, %r1, %r2;
	mov.u32 	%r12, %ntid.y;
	mov.u32 	%r13, %ctaid.y;
	mul.lo.s32 	%r4, %r12, %r13;
	mov.u32 	%r5, %tid.y;
	add.s32 	%r14, %r4, %r5;
	setp.lt.s32 	%p2, %r3, %r7;
	setp.lt.s32 	%p3, %r14, %r9;
	and.pred  	%p1, %p2, %p3;
	not.pred 	%p4, %p1;
	@%p4 bra 	$L__BB2_2;
	cvta.to.global.u64 	%rd3, %rd1;
	mad.lo.s32 	%r15, %r9, %r14, %r3;
	mul.wide.u32 	%rd4, %r15, 4;
	add.s64 	%rd5, %rd3, %rd4;
	ld.global.f32 	%f1, [%rd5];
	shl.b32 	%r16, %r2, 7;
	mov.u32 	%r17, _ZZ19gpu_transpose_tiledPKfiiPfE9smemArray;
	add.s32 	%r18, %r17, %r16;
	shl.b32 	%r19, %r5, 2;
	add.s32 	%r20, %r18, %r19;
	st.shared.f32 	[%r20], %f1;
$L__BB2_2:
	bar.sync 	0;
	@%p4 bra 	$L__BB2_4;
	shl.b32 	%r21, %r5, 7;
	mov.u32 	%r22, _ZZ19gpu_transpose_tiledPKfiiPfE9smemArray;
	add.s32 	%r23, %r22, %r21;
	shl.b32 	%r24, %r2, 2;
	add.s32 	%r25, %r23, %r24;
	ld.shared.f32 	%f2, [%r25];
	add.s32 	%r26, %r1, %r5;
	add.s32 	%r27, %r4, %r2;
	mad.lo.s32 	%r28, %r7, %r26, %r27;
	cvta.to.global.u64 	%rd6, %rd2;
	mul.wide.u32 	%rd7, %r28, 4;
	add.s64 	%rd8, %rd6, %rd7;
	st.global.f32 	[%rd8], %f2;
$L__BB2_4:
	ret;

}


// ===== COMPILED SASS (sm_100) =====

	.target	sm_100

	.elftype	@"ET_EXEC"


//--------------------- .note.nv.tkinfo           --------------------------
	.section	.note.nv.tkinfo,"",@"SHT_NOTE"
	.sectionflags	@"SHF_NOTE_NV_TKINFO"
	.tkinfo
        /*0018*/ 	.word	0x00000002
        /*0030*/ 	.string	""
        /*0030*/ 	.string	"ptxas"
        /*0030*/ 	.string	"Cuda compilation tools, release 13.0, V13.0.88"
        /*0030*/ 	.string	"Build cuda_13.0.r13.0/compiler.36424714_0"
        /*0030*/ 	.string	"-arch sm_100 -m 64 "



//--------------------- .note.nv.cuinfo           --------------------------
	.section	.note.nv.cuinfo,"",@"SHT_NOTE"
	.sectionflags	@"SHF_NOTE_NV_CUINFO"
        /*0018*/ 	.short	0x0002
        /*001a*/ 	.short	0x0064
        /*001c*/ 	.short	0x0082
	.zero		2


//--------------------- .nv.info                  --------------------------
	.section	.nv.info,"",@"SHT_CUDA_INFO"
	.align	4


	//----- nvinfo : EIATTR_REGCOUNT
	.align		4
        /*0000*/ 	.byte	0x04, 0x2f
        /*0002*/ 	.short	(.L_1 - .L_0)
	.align		4
.L_0:
        /*0004*/ 	.word	index@(_Z15gpu_transpose_1PKfiiPf)
        /*0008*/ 	.word	0x0000000a


	//----- nvinfo : EIATTR_FRAME_SIZE
	.align		4
.L_1:
        /*000c*/ 	.byte	0x04, 0x11
        /*000e*/ 	.short	(.L_3 - .L_2)
	.align		4
.L_2:
        /*0010*/ 	.word	index@(_Z15gpu_transpose_1PKfiiPf)
        /*0014*/ 	.word	0x00000000


	//----- nvinfo : EIATTR_REGCOUNT
	.align		4
.L_3:
        /*0018*/ 	.byte	0x04, 0x2f
        /*001a*/ 	.short	(.L_5 - .L_4)
	.align		4
.L_4:
        /*001c*/ 	.word	index@(_Z15gpu_transpose_2PKfiiPf)
        /*0020*/ 	.word	0x0000000a


	//----- nvinfo : EIATTR_FRAME_SIZE
	.align		4
.L_5:
        /*0024*/ 	.byte	0x04, 0x11
        /*0026*/ 	.short	(.L_7 - .L_6)
	.align		4
.L_6:
        /*0028*/ 	.word	index@(_Z15gpu_transpose_2PKfiiPf)
        /*002c*/ 	.word	0x00000000


	//----- nvinfo : EIATTR_REGCOUNT
	.align		4
.L_7:
        /*0030*/ 	.byte	0x04, 0x2f
        /*0032*/ 	.short	(.L_9 - .L_8)
	.align		4
.L_8:
        /*0034*/ 	.word	index@(_Z19gpu_transpose_tiledPKfiiPf)
        /*0038*/ 	.word	0x0000000c


	//----- nvinfo : EIATTR_FRAME_SIZE
	.align		4
.L_9:
        /*003c*/ 	.byte	0x04, 0x11
        /*003e*/ 	.short	(.L_11 - .L_10)
	.align		4
.L_10:
        /*0040*/ 	.word	index@(_Z19gpu_transpose_tiledPKfiiPf)
        /*0044*/ 	.word	0x00000000


	//----- nvinfo : EIATTR_MIN_STACK_SIZE
	.align		4
.L_11:
        /*0048*/ 	.byte	0x04, 0x12
        /*004a*/ 	.short	(.L_13 - .L_12)
	.align		4
.L_12:
        /*004c*/ 	.word	index@(_Z19gpu_transpose_tiledPKfiiPf)
        /*0050*/ 	.word	0x00000000


	//----- nvinfo : EIATTR_MIN_STACK_SIZE
	.align		4
.L_13:
        /*0054*/ 	.byte	0x04, 0x12
        /*0056*/ 	.short	(.L_15 - .L_14)
	.align		4
.L_14:
        /*0058*/ 	.word	index@(_Z15gpu_transpose_2PKfiiPf)
        /*005c*/ 	.word	0x00000000


	//----- nvinfo : EIATTR_MIN_STACK_SIZE
	.align		4
.L_15:
        /*0060*/ 	.byte	0x04, 0x12
        /*0062*/ 	.short	(.L_17 - .L_16)
	.align		4
.L_16:
        /*0064*/ 	.word	index@(_Z15gpu_transpose_1PKfiiPf)
        /*0068*/ 	.word	0x00000000
.L_17:


//--------------------- .nv.compat                --------------------------
	.section	.nv.compat,"",@"SHT_CUDA_COMPAT_INFO"
	.align	4
        /*0000*/ 	.byte	0x02, 0x09, 0x00, 0x00, 0x02, 0x02, 0x01, 0x00, 0x02, 0x05, 0x05, 0x00, 0x03, 0x07, 0x01, 0x01
        /*0010*/ 	.byte	0x02, 0x03, 0x00, 0x00, 0x02, 0x06, 0x01, 0x00, 0x04, 0x0b, 0x08, 0x00, 0x09, 0x00, 0x00, 0x00
        /*0020*/ 	.byte	0x00, 0x00, 0x00, 0x00


//--------------------- .nv.info._Z19gpu_transpose_tiledPKfiiPf --------------------------
	.section	.nv.info._Z19gpu_transpose_tiledPKfiiPf,"",@"SHT_CUDA_INFO"
	.sectionflags	@""
	.align	4


	//----- nvinfo : EIATTR_CUDA_API_VERSION
	.align		4
        /*0000*/ 	.byte	0x04, 0x37
        /*0002*/ 	.short	(.L_19 - .L_18)
.L_18:
        /*0004*/ 	.word	0x00000082


	//----- nvinfo : EIATTR_KPARAM_INFO
	.align		4
.L_19:
        /*0008*/ 	.byte	0x04, 0x17
        /*000a*/ 	.short	(.L_21 - .L_20)
.L_20:
        /*000c*/ 	.word	0x00000000
        /*0010*/ 	.short	0x0003
        /*0012*/ 	.short	0x0010
        /*0014*/ 	.byte	0x00, 0xf5, 0x21, 0x00


	//----- nvinfo : EIATTR_KPARAM_INFO
	.align		4
.L_21:
        /*0018*/ 	.byte	0x04, 0x17
        /*001a*/ 	.short	(.L_23 - .L_22)
.L_22:
        /*001c*/ 	.word	0x00000000
        /*0020*/ 	.short	0x0002
        /*0022*/ 	.short	0x000c
        /*0024*/ 	.byte	0x00, 0xf0, 0x11, 0x00


	//----- nvinfo : EIATTR_KPARAM_INFO
	.align		4
.L_23:
        /*0028*/ 	.byte	0x04, 0x17
        /*002a*/ 	.short	(.L_25 - .L_24)
.L_24:
        /*002c*/ 	.word	0x00000000
        /*0030*/ 	.short	0x0001
        /*0032*/ 	.short	0x0008
        /*0034*/ 	.byte	0x00, 0xf0, 0x11, 0x00


	//----- nvinfo : EIATTR_KPARAM_INFO
	.align		4
.L_25:
        /*0038*/ 	.byte	0x04, 0x17
        /*003a*/ 	.short	(.L_27 - .L_26)
.L_26:
        /*003c*/ 	.word	0x00000000
        /*0040*/ 	.short	0x0000
        /*0042*/ 	.short	0x0000
        /*0044*/ 	.byte	0x00, 0xf5, 0x21, 0x00


	//----- nvinfo : EIATTR_SPARSE_MMA_MASK
	.align		4
.L_27:
        /*0048*/ 	.byte	0x03, 0x50
        /*004a*/ 	.short	0x0000


	//----- nvinfo : EIATTR_MAXREG_COUNT
	.align		4
        /*004c*/ 	.byte	0x03, 0x1b
        /*004e*/ 	.short	0x00ff


	//----- nvinfo : EIATTR_NUM_BARRIERS
	.align		4
        /*0050*/ 	.byte	0x02, 0x4c
        /*0052*/ 	.byte	0x01
	.zero		1


	//----- nvinfo : EIATTR_MERCURY_ISA_VERSION
	.align		4
        /*0054*/ 	.byte	0x03, 0x5f
        /*0056*/ 	.short	0x0101


	//----- nvinfo : EIATTR_VRC_CTA_INIT_COUNT
	.align		4
        /*0058*/ 	.byte	0x02, 0x4a
	.zero		1
	.zero		1


	//----- nvinfo : EIATTR_EXIT_INSTR_OFFSETS
	.align		4
        /*005c*/ 	.byte	0x04, 0x1c
        /*005e*/ 	.short	(.L_29 - .L_28)


	//   ....[0]....
.L_28:
        /*0060*/ 	.word	0x000001d0


	//   ....[1]....
        /*0064*/ 	.word	0x000002a0


	//----- nvinfo : EIATTR_CRS_STACK_SIZE
	.align		4
.L_29:
        /*0068*/ 	.byte	0x04, 0x1e
        /*006a*/ 	.short	(.L_31 - .L_30)
.L_30:
        /*006c*/ 	.word	0x00000000


	//----- nvinfo : EIATTR_CBANK_PARAM_SIZE
	.align		4
.L_31:
        /*0070*/ 	.byte	0x03, 0x19
        /*0072*/ 	.short	0x0018


	//----- nvinfo : EIATTR_PARAM_CBANK
	.align		4
        /*0074*/ 	.byte	0x04, 0x0a
        /*0076*/ 	.short	(.L_33 - .L_32)
	.align		4
.L_32:
        /*0078*/ 	.word	index@(.nv.constant0._Z19gpu_transpose_tiledPKfiiPf)
        /*007c*/ 	.short	0x0380
        /*007e*/ 	.short	0x0018


	//----- nvinfo : EIATTR_SW_WAR
	.align		4
.L_33:
        /*0080*/ 	.byte	0x04, 0x36
        /*0082*/ 	.short	(.L_35 - .L_34)
.L_34:
        /*0084*/ 	.word	0x00000008
.L_35:


//--------------------- .nv.info._Z15gpu_transpose_2PKfiiPf --------------------------
	.section	.nv.info._Z15gpu_transpose_2PKfiiPf,"",@"SHT_CUDA_INFO"
	.sectionflags	@""
	.align	4


	//----- nvinfo : EIATTR_CUDA_API_VERSION
	.align		4
        /*0000*/ 	.byte	0x04, 0x37
        /*0002*/ 	.short	(.L_37 - .L_36)
.L_36:
        /*0004*/ 	.word	0x00000082


	//----- nvinfo : EIATTR_KPARAM_INFO
	.align		4
.L_37:
        /*0008*/ 	.byte	0x04, 0x17
        /*000a*/ 	.short	(.L_39 - .L_38)
.L_38:
        /*000c*/ 	.word	0x00000000
        /*0010*/ 	.short	0x0003
        /*0012*/ 	.short	0x0010
        /*0014*/ 	.byte	0x00, 0xf5, 0x21, 0x00


	//----- nvinfo : EIATTR_KPARAM_INFO
	.align		4
.L_39:
        /*0018*/ 	.byte	0x04, 0x17
        /*001a*/ 	.short	(.L_41 - .L_40)
.L_40:
        /*001c*/ 	.word	0x00000000
        /*0020*/ 	.short	0x0002
        /*0022*/ 	.short	0x000c
        /*0024*/ 	.byte	0x00, 0xf0, 0x11, 0x00


	//----- nvinfo : EIATTR_KPARAM_INFO
	.align		4
.L_41:
        /*0028*/ 	.byte	0x04, 0x17
        /*002a*/ 	.short	(.L_43 - .L_42)
.L_42:
        /*002c*/ 	.word	0x00000000
        /*0030*/ 	.short	0x0001
        /*0032*/ 	.short	0x0008
        /*0034*/ 	.byte	0x00, 0xf0, 0x11, 0x00


	//----- nvinfo : EIATTR_KPARAM_INFO
	.align		4
.L_43:
        /*0038*/ 	.byte	0x04, 0x17
        /*003a*/ 	.short	(.L_45 - .L_44)
.L_44:
        /*003c*/ 	.word	0x00000000
        /*0040*/ 	.short	0x0000
        /*0042*/ 	.short	0x0000
        /*0044*/ 	.byte	0x00, 0xf5, 0x21, 0x00


	//----- nvinfo : EIATTR_SPARSE_MMA_MASK
	.align		4
.L_45:
        /*0048*/ 	.byte	0x03, 0x50
        /*004a*/ 	.short	0x0000


	//----- nvinfo : EIATTR_MAXREG_COUNT
	.align		4
        /*004c*/ 	.byte	0x03, 0x1b
        /*004e*/ 	.short	0x00ff


	//----- nvinfo : EIATTR_MERCURY_ISA_VERSION
	.align		4
        /*0050*/ 	.byte	0x03, 0x5f
        /*0052*/ 	.short	0x0101


	//----- nvinfo : EIATTR_VRC_CTA_INIT_COUNT
	.align		4
        /*0054*/ 	.byte	0x02, 0x4a
	.zero		1
	.zero		1


	//----- nvinfo : EIATTR_EXIT_INSTR_OFFSETS
	.align		4
        /*0058*/ 	.byte	0x04, 0x1c
        /*005a*/ 	.short	(.L_47 - .L_46)


	//   ....[0]....
.L_46:
        /*005c*/ 	.word	0x000000c0


	//   ....[1]....
        /*0060*/ 	.word	0x00000160


	//----- nvinfo : EIATTR_CBANK_PARAM_SIZE
	.align		4
.L_47:
        /*0064*/ 	.byte	0x03, 0x19
        /*0066*/ 	.short	0x0018


	//----- nvinfo : EIATTR_PARAM_CBANK
	.align		4
        /*0068*/ 	.byte	0x04, 0x0a
        /*006a*/ 	.short	(.L_49 - .L_48)
	.align		4
.L_48:
        /*006c*/ 	.word	index@(.nv.constant0._Z15gpu_transpose_2PKfiiPf)
        /*0070*/ 	.short	0x0380
        /*0072*/ 	.short	0x0018


	//----- nvinfo : EIATTR_SW_WAR
	.align		4
.L_49:
        /*0074*/ 	.byte	0x04, 0x36
        /*0076*/ 	.short	(.L_51 - .L_50)
.L_50:
        /*0078*/ 	.word	0x00000008
.L_51:


//--------------------- .nv.info._Z15gpu_transpose_1PKfiiPf --------------------------
	.section	.nv.info._Z15gpu_transpose_1PKfiiPf,"",@"SHT_CUDA_INFO"
	.sectionflags	@""
	.align	4


	//----- nvinfo : EIATTR_CUDA_API_VERSION
	.align		4
        /*0000*/ 	.byte	0x04, 0x37
        /*0002*/ 	.short	(.L_53 - .L_52)
.L_52:
        /*0004*/ 	.word	0x00000082


	//----- nvinfo : EIATTR_KPARAM_INFO
	.align		4
.L_53:
        /*0008*/ 	.byte	0x04, 0x17
        /*000a*/ 	.short	(.L_55 - .L_54)
.L_54:
        /*000c*/ 	.word	0x00000000
        /*0010*/ 	.short	0x0003
        /*0012*/ 	.short	0x0010
        /*0014*/ 	.byte	0x00, 0xf5, 0x21, 0x00


	//----- nvinfo : EIATTR_KPARAM_INFO
	.align		4
.L_55:
        /*0018*/ 	.byte	0x04, 0x17
        /*001a*/ 	.short	(.L_57 - .L_56)
.L_56:
        /*001c*/ 	.word	0x00000000
        /*0020*/ 	.short	0x0002
        /*0022*/ 	.short	0x000c
        /*0024*/ 	.byte	0x00, 0xf0, 0x11, 0x00


	//----- nvinfo : EIATTR_KPARAM_INFO
	.align		4
.L_57:
        /*0028*/ 	.byte	0x04, 0x17
        /*002a*/ 	.short	(.L_59 - .L_58)
.L_58:
        /*002c*/ 	.word	0x00000000
        /*0030*/ 	.short	0x0001
        /*0032*/ 	.short	0x0008
        /*0034*/ 	.byte	0x00, 0xf0, 0x11, 0x00


	//----- nvinfo : EIATTR_KPARAM_INFO
	.align		4
.L_59:
        /*0038*/ 	.byte	0x04, 0x17
        /*003a*/ 	.short	(.L_61 - .L_60)
.L_60:
        /*003c*/ 	.word	0x00000000
        /*0040*/ 	.short	0x0000
        /*0042*/ 	.short	0x0000
        /*0044*/ 	.byte	0x00, 0xf5, 0x21, 0x00


	//----- nvinfo : EIATTR_SPARSE_MMA_MASK
	.align		4
.L_61:
        /*0048*/ 	.byte	0x03, 0x50
        /*004a*/ 	.short	0x0000


	//----- nvinfo : EIATTR_MAXREG_COUNT
	.align		4
        /*004c*/ 	.byte	0x03, 0x1b
        /*004e*/ 	.short	0x00ff


	//----- nvinfo : EIATTR_MERCURY_ISA_VERSION
	.align		4
        /*0050*/ 	.byte	0x03, 0x5f
        /*0052*/ 	.short	0x0101


	//----- nvinfo : EIATTR_VRC_CTA_INIT_COUNT
	.align		4
        /*0054*/ 	.byte	0x02, 0x4a
	.zero		1
	.zero		1


	//----- nvinfo : EIATTR_EXIT_INSTR_OFFSETS
	.align		4
        /*0058*/ 	.byte	0x04, 0x1c
        /*005a*/ 	.short	(.L_63 - .L_62)


	//   ....[0]....
.L_62:
        /*005c*/ 	.word	0x000000c0


	//   ....[1]....
        /*0060*/ 	.word	0x00000160


	//----- nvinfo : EIATTR_CBANK_PARAM_SIZE
	.align		4
.L_63:
        /*0064*/ 	.byte	0x03, 0x19
        /*0066*/ 	.short	0x0018


	//----- nvinfo : EIATTR_PARAM_CBANK
	.align		4
        /*0068*/ 	.byte	0x04, 0x0a
        /*006a*/ 	.short	(.L_65 - .L_64)
	.align		4
.L_64:
        /*006c*/ 	.word	index@(.nv.constant0._Z15gpu_transpose_1PKfiiPf)
        /*0070*/ 	.short	0x0380
        /*0072*/ 	.short	0x0018


	//----- nvinfo : EIATTR_SW_WAR
	.align		4
.L_65:
        /*0074*/ 	.byte	0x04, 0x36
        /*0076*/ 	.short	(.L_67 - .L_66)
.L_66:
        /*0078*/ 	.word	0x00000008
.L_67:


//--------------------- .nv.callgraph             --------------------------
	.section	.nv.callgraph,"",@"SHT_CUDA_CALLGRAPH"
	.align	4
	.sectionentsize	8
	.align		4
        /*0000*/ 	.word	0x00000000
	.align		4
        /*0004*/ 	.word	0xffffffff
	.align		4
        /*0008*/ 	.word	0x00000000
	.align		4
        /*000c*/ 	.word	0xfffffffe
	.align		4
        /*0010*/ 	.word	0x00000000
	.align		4
        /*0014*/ 	.word	0xfffffffd
	.align		4
        /*0018*/ 	.word	0x00000000
	.align		4
        /*001c*/ 	.word	0xfffffffc


//--------------------- .text._Z19gpu_transpose_tiledPKfiiPf --------------------------
	.section	.text._Z19gpu_transpose_tiledPKfiiPf,"ax",@progbits
	.align	128
        .global         _Z19gpu_transpose_tiledPKfiiPf
        .type           _Z19gpu_transpose_tiledPKfiiPf,@function
        .size           _Z19gpu_transpose_tiledPKfiiPf,(.L_x_5 - _Z19gpu_transpose_tiledPKfiiPf)
        .other          _Z19gpu_transpose_tiledPKfiiPf,@"STO_CUDA_ENTRY STV_DEFAULT"
_Z19gpu_transpose_tiledPKfiiPf:
.text._Z19gpu_transpose_tiledPKfiiPf:
[----:B------:R-:W-:Y:S01]  /*0000*/  LDC R1, c[0x0][0x37c] ;  /* 0x0000df00ff017b82 */ /* 0x000fe20000000800 */
[----:B------:R-:W0:Y:S07]  /*0010*/  S2R R9, SR_TID.Y ;  /* 0x0000000000097919 */ /* 0x000e2e0000002200 */
[----:B------:R-:W1:Y:S01]  /*0020*/  S2UR UR7, SR_CTAID.Y ;  /* 0x00000000000779c3 */ /* 0x000e620000002600 */
[----:B------:R-:W2:Y:S01]  /*0030*/  LDCU UR4, c[0x0][0x360] ;  /* 0x00006c00ff0477ac */ /* 0x000ea20008000800 */
[----:B------:R-:W-:Y:S01]  /*0040*/  BSSY.RECONVERGENT B0, `(.L_x_0) ;  /* 0x0000017000007945 */ /* 0x000fe20003800200 */
[----:B------:R-:W3:Y:S01]  /*0050*/  S2R R7, SR_TID.X ;  /* 0x0000000000077919 */ /* 0x000ee20000002100 */
[----:B------:R-:W1:Y:S04]  /*0060*/  LDCU UR5, c[0x0][0x364] ;  /* 0x00006c80ff0577ac */ /* 0x000e680008000800 */
[----:B------:R-:W2:Y:S01]  /*0070*/  S2UR UR6, SR_CTAID.X ;  /* 0x00000000000679c3 */ /* 0x000ea20000002500 */
[----:B------:R-:W4:Y:S01]  /*0080*/  LDCU.64 UR10, c[0x0][0x388] ;  /* 0x00007100ff0a77ac */ /* 0x000f220008000a00 */
[----:B------:R-:W0:Y:S01]  /*0090*/  LDCU.64 UR8, c[0x0][0x358] ;  /* 0x00006b00ff0877ac */ /* 0x000e220008000a00 */
[----:B-1----:R-:W-:-:S06]  /*00a0*/  UIMAD UR5, UR5, UR7, URZ ;  /* 0x00000007050572a4 */ /* 0x002fcc000f8e02ff */
[----:B0-----:R-:W-:Y:S01]  /*00b0*/  VIADD R5, R9, UR5 ;  /* 0x0000000509057c36 */ /* 0x001fe20008000000 */
[----:B--2---:R-:W-:-:S04]  /*00c0*/  UIMAD UR4, UR4, UR6, URZ ;  /* 0x00000006040472a4 */ /* 0x004fc8000f8e02ff */
[----:B----4-:R-:W-:Y:S02]  /*00d0*/  ISETP.GE.AND P0, PT, R5, UR11, PT ;  /* 0x0000000b05007c0c */ /* 0x010fe4000bf06270 */
[----:B---3--:R-:W-:-:S05]  /*00e0*/  VIADD R0, R7, UR4 ;  /* 0x0000000407007c36 */ /* 0x008fca0008000000 */
[----:B------:R-:W-:-:S13]  /*00f0*/  ISETP.LT.AND P0, PT, R0, UR10, !P0 ;  /* 0x0000000a00007c0c */ /* 0x000fda000c701270 */
[----:B------:R-:W-:Y:S05]  /*0100*/  @!P0 BRA `(.L_x_1) ;  /* 0x0000000000288947 */ /* 0x000fea0003800000 */
[----:B------:R-:W0:Y:S01]  /*0110*/  LDC.64 R2, c[0x0][0x380] ;  /* 0x0000e000ff027b82 */ /* 0x000e220000000a00 */
[----:B------:R-:W-:-:S04]  /*0120*/  IMAD R5, R5, UR11, R0 ;  /* 0x0000000b05057c24 */ /* 0x000fc8000f8e0200 */
[----:B0-----:R-:W-:-:S06]  /*0130*/  IMAD.WIDE.U32 R2, R5, 0x4, R2 ;  /* 0x0000000405027825 */ /* 0x001fcc00078e0002 */
[----:B------:R-:W2:Y:S01]  /*0140*/  LDG.E R2, desc[UR8][R2.64] ;  /* 0x0000000802027981 */ /* 0x000ea2000c1e1900 */
[----:B------:R-:W0:Y:S01]  /*0150*/  S2UR UR7, SR_CgaCtaId ;  /* 0x00000000000779c3 */ /* 0x000e220000008800 */
[----:B------:R-:W-:Y:S02]  /*0160*/  UMOV UR6, 0x400 ;  /* 0x0000040000067882 */ /* 0x000fe40000000000 */
[----:B0-----:R-:W-:-:S06]  /*0170*/  ULEA UR6, UR7, UR6, 0x18 ;  /* 0x0000000607067291 */ /* 0x001fcc000f8ec0ff */
[----:B------:R-:W-:-:S04]  /*0180*/  LEA R0, R7, UR6, 0x7 ;  /* 0x0000000607007c11 */ /* 0x000fc8000f8e38ff */
[----:B------:R-:W-:-:S05]  /*0190*/  LEA R5, R9, R0, 0x2 ;  /* 0x0000000009057211 */ /* 0x000fca00078e10ff */
[----:B--2---:R0:W-:Y:S02]  /*01a0*/  STS [R5], R2 ;  /* 0x0000000205007388 */ /* 0x0041e40000000800 */
.L_x_1:
[----:B------:R-:W-:Y:S05]  /*01b0*/  BSYNC.RECONVERGENT B0 ;  /* 0x0000000000007941 */ /* 0x000fea0003800200 */
.L_x_0:
[----:B------:R-:W-:Y:S06]  /*01c0*/  BAR.SYNC.DEFER_BLOCKING 0x0 ;  /* 0x0000000000007b1d */ /* 0x000fec0000010000 */
[----:B------:R-:W-:Y:S05]  /*01d0*/  @!P0 EXIT ;  /* 0x000000000000894d */ /* 0x000fea0003800000 */
[----:B------:R-:W1:Y:S01]  /*01e0*/  S2UR UR7, SR_CgaCtaId ;  /* 0x00000000000779c3 */ /* 0x000e620000008800 */
[----:B------:R-:W-:Y:S01]  /*01f0*/  UMOV UR6, 0x400 ;  /* 0x0000040000067882 */ /* 0x000fe20000000000 */
[----:B------:R-:W-:-:S06]  /*0200*/  IADD3 R4, PT, PT, R9, UR4, RZ ;  /* 0x0000000409047c10 */ /* 0x000fcc000fffe0ff */
[----:B0-----:R-:W0:Y:S01]  /*0210*/  LDC.64 R2, c[0x0][0x390] ;  /* 0x0000e400ff027b82 */ /* 0x001e220000000a00 */
[----:B-1----:R-:W-:-:S06]  /*0220*/  ULEA UR6, UR7, UR6, 0x18 ;  /* 0x0000000607067291 */ /* 0x002fcc000f8ec0ff */
[----:B------:R-:W-:-:S05]  /*0230*/  LEA R0, R9, UR6, 0x7 ;  /* 0x0000000609007c11 */ /* 0x000fca000f8e38ff */
[C---:B------:R-:W-:Y:S01]  /*0240*/  IMAD R0, R7.reuse, 0x4, R0 ;  /* 0x0000000407007824 */ /* 0x040fe200078e0200 */
[----:B------:R-:W-:-:S04]  /*0250*/  IADD3 R7, PT, PT, R7, UR5, RZ ;  /* 0x0000000507077c10 */ /* 0x000fc8000fffe0ff */
[----:B------:R-:W1:Y:S01]  /*0260*/  LDS R5, [R0] ;  /* 0x0000000000057984 */ /* 0x000e620000000800 */
[----:B------:R-:W-:-:S04]  /*0270*/  IMAD R7, R4, UR10, R7 ;  /* 0x0000000a04077c24 */ /* 0x000fc8000f8e0207 */
[----:B0-----:R-:W-:-:S05]  /*0280*/  IMAD.WIDE.U32 R2, R7, 0x4, R2 ;  /* 0x0000000407027825 */ /* 0x001fca00078e0002 */
[----:B-1----:R-:W-:Y:S01]  /*0290*/  STG.E desc[UR8][R2.64], R5 ;  /* 0x0000000502007986 */ /* 0x002fe2000c101908 */
[----:B------:R-:W-:Y:S05]  /*02a0*/  EXIT ;  /* 0x000000000000794d */ /* 0x000fea0003800000 */
.L_x_2:
[----:B------:R-:W-:-:S00]  /*02b0*/  BRA `(.L_x_2) ;  /* 0xfffffffc00fc7947 */ /* 0x000fc0000383ffff */
[----:B------:R-:W-:-:S00]  /*02c0*/  NOP ;  /* 0x0000000000007918 */ /* 0x000fc00000000000 */
        /* <DEDUP_REMOVED lines=11> */
.L_x_5:


//--------------------- .text._Z15gpu_transpose_2PKfiiPf --------------------------
	.section	.text._Z15gpu_transpose_2PKfiiPf,"ax",@progbits
	.align	128
        .global         _Z15gpu_transpose_2PKfiiPf
        .type           _Z15gpu_transpose_2PKfiiPf,@function
        .size           _Z15gpu_transpose_2PKfiiPf,(.L_x_6 - _Z15gpu_transpose_2PKfiiPf)
        .other          _Z15gpu_transpose_2PKfiiPf,@"STO_CUDA_ENTRY STV_DEFAULT"
_Z15gpu_transpose_2PKfiiPf:
.text._Z15gpu_transpose_2PKfiiPf:
[----:B------:R-:W-:Y:S01]  /*0000*/  LDC R1, c[0x0][0x37c] ;  /* 0x0000df00ff017b82 */ /* 0x000fe20000000800 */
[----:B------:R-:W0:Y:S01]  /*0010*/  S2R R0, SR_CTAID.X ;  /* 0x0000000000007919 */ /* 0x000e220000002500 */
[----:B------:R-:W0:Y:S01]  /*0020*/  LDCU UR4, c[0x0][0x360] ;  /* 0x00006c00ff0477ac */ /* 0x000e220008000800 */
[----:B------:R-:W0:Y:S01]  /*0030*/  S2R R3, SR_TID.X ;  /* 0x0000000000037919 */ /* 0x000e220000002100 */
[----:B------:R-:W1:Y:S01]  /*0040*/  LDCU UR5, c[0x0][0x364] ;  /* 0x00006c80ff0577ac */ /* 0x000e620008000800 */
[----:B------:R-:W1:Y:S01]  /*0050*/  S2R R7, SR_CTAID.Y ;  /* 0x0000000000077919 */ /* 0x000e620000002600 */
[----:B------:R-:W2:Y:S01]  /*0060*/  LDCU.64 UR6, c[0x0][0x388] ;  /* 0x00007100ff0677ac */ /* 0x000ea20008000a00 */
[----:B------:R-:W1:Y:S01]  /*0070*/  S2R R2, SR_TID.Y ;  /* 0x0000000000027919 */ /* 0x000e620000002200 */
[----:B0-----:R-:W-:-:S05]  /*0080*/  IMAD R0, R0, UR4, R3 ;  /* 0x0000000400007c24 */ /* 0x001fca000f8e0203 */
[----:B--2---:R-:W-:Y:S01]  /*0090*/  ISETP.GE.AND P0, PT, R0, UR7, PT ;  /* 0x0000000700007c0c */ /* 0x004fe2000bf06270 */
[----:B-1----:R-:W-:-:S05]  /*00a0*/  IMAD R7, R7, UR5, R2 ;  /* 0x0000000507077c24 */ /* 0x002fca000f8e0202 */
[----:B------:R-:W-:-:S13]  /*00b0*/  ISETP.GE.OR P0, PT, R7, UR6, P0 ;  /* 0x0000000607007c0c */ /* 0x000fda0008706670 */
[----:B------:R-:W-:Y:S05]  /*00c0*/  @P0 EXIT ;  /* 0x000000000000094d */ /* 0x000fea0003800000 */
[----:B------:R-:W0:Y:S01]  /*00d0*/  LDC.64 R2, c[0x0][0x380] ;  /* 0x0000e000ff027b82 */ /* 0x000e220000000a00 */
[----:B------:R-:W1:Y:S01]  /*00e0*/  LDCU.64 UR4, c[0x0][0x358] ;  /* 0x00006b00ff0477ac */ /* 0x000e620008000a00 */
[----:B------:R-:W-:-:S04]  /*00f0*/  IMAD R5, R0, UR7, R7 ;  /* 0x0000000700057c24 */ /* 0x000fc8000f8e0207 */
[----:B0-----:R-:W-:Y:S02]  /*0100*/  IMAD.WIDE R2, R5, 0x4, R2 ;  /* 0x0000000405027825 */ /* 0x001fe400078e0202 */
[----:B------:R-:W0:Y:S04]  /*0110*/  LDC.64 R4, c[0x0][0x390] ;  /* 0x0000e400ff047b82 */ /* 0x000e280000000a00 */
[----:B-1----:R-:W2:Y:S01]  /*0120*/  LDG.E R3, desc[UR4][R2.64] ;  /* 0x0000000402037981 */ /* 0x002ea2000c1e1900 */
[----:B------:R-:W-:-:S04]  /*0130*/  IMAD R7, R7, UR6, R0 ;  /* 0x0000000607077c24 */ /* 0x000fc8000f8e0200 */
[----:B0-----:R-:W-:-:S05]  /*0140*/  IMAD.WIDE R4, R7, 0x4, R4 ;  /* 0x0000000407047825 */ /* 0x001fca00078e0204 */
[----:B--2---:R-:W-:Y:S01]  /*0150*/  STG.E desc[UR4][R4.64], R3 ;  /* 0x0000000304007986 */ /* 0x004fe2000c101904 */
[----:B------:R-:W-:Y:S05]  /*0160*/  EXIT ;  /* 0x000000000000794d */ /* 0x000fea0003800000 */
.L_x_3:
        /* <DEDUP_REMOVED lines=9> */
.L_x_6:


//--------------------- .text._Z15gpu_transpose_1PKfiiPf --------------------------
	.section	.text._Z15gpu_transpose_1PKfiiPf,"ax",@progbits
	.align	128
        .global         _Z15gpu_transpose_1PKfiiPf
        .type           _Z15gpu_transpose_1PKfiiPf,@function
        .size           _Z15gpu_transpose_1PKfiiPf,(.L_x_7 - _Z15gpu_transpose_1PKfiiPf)
        .other          _Z15gpu_transpose_1PKfiiPf,@"STO_CUDA_ENTRY STV_DEFAULT"
_Z15gpu_transpose_1PKfiiPf:
.text._Z15gpu_transpose_1PKfiiPf:
[----:B------:R-:W-:Y:S01]  /*0000*/  LDC R1, c[0x0][0x37c] ;  /* 0x0000df00ff017b82 */ /* 0x000fe20000000800 */
[----:B------:R-:W0:Y:S07]  /*0010*/  S2R R3, SR_TID.X ;  /* 0x0000000000037919 */ /* 0x000e2e0000002100 */
[----:B------:R-:W0:Y:S01]  /*0020*/  S2UR UR4, SR_CTAID.X ;  /* 0x00000000000479c3 */ /* 0x000e220000002500 */
[----:B------:R-:W1:Y:S01]  /*0030*/  LDCU.64 UR6, c[0x0][0x388] ;  /* 0x00007100ff0677ac */ /* 0x000e620008000a00 */
[----:B------:R-:W2:Y:S06]  /*0040*/  S2R R2, SR_TID.Y ;  /* 0x0000000000027919 */ /* 0x000eac0000002200 */
[----:B------:R-:W0:Y:S08]  /*0050*/  LDC R0, c[0x0][0x360] ;  /* 0x0000d800ff007b82 */ /* 0x000e300000000800 */
[----:B------:R-:W2:Y:S08]  /*0060*/  S2UR UR5, SR_CTAID.Y ;  /* 0x00000000000579c3 */ /* 0x000eb00000002600 */
[----:B------:R-:W2:Y:S01]  /*0070*/  LDC R7, c[0x0][0x364] ;  /* 0x0000d900ff077b82 */ /* 0x000ea20000000800 */
[----:B0-----:R-:W-:-:S05]  /*0080*/  IMAD R0, R0, UR4, R3 ;  /* 0x0000000400007c24 */ /* 0x001fca000f8e0203 */
[----:B-1----:R-:W-:Y:S01]  /*0090*/  ISETP.GE.AND P0, PT, R0, UR7, PT ;  /* 0x0000000700007c0c */ /* 0x002fe2000bf06270 */
[----:B--2---:R-:W-:-:S05]  /*00a0*/  IMAD R7, R7, UR5, R2 ;  /* 0x0000000507077c24 */ /* 0x004fca000f8e0202 */
[----:B------:R-:W-:-:S13]  /*00b0*/  ISETP.GE.OR P0, PT, R7, UR6, P0 ;  /* 0x0000000607007c0c */ /* 0x000fda0008706670 */
[----:B------:R-:W-:Y:S05]  /*00c0*/  @P0 EXIT ;  /* 0x000000000000094d */ /* 0x000fea0003800000 */
[----:B------:R-:W0:Y:S01]  /*00d0*/  LDC.64 R2, c[0x0][0x380] ;  /* 0x0000e000ff027b82 */ /* 0x000e220000000a00 */
[----:B------:R-:W1:Y:S01]  /*00e0*/  LDCU.64 UR4, c[0x0][0x358] ;  /* 0x00006b00ff0477ac */ /* 0x000e620008000a00 */
[----:B------:R-:W-:-:S04]  /*00f0*/  IMAD R5, R0, UR7, R7 ;  /* 0x0000000700057c24 */ /* 0x000fc8000f8e0207 */
[----:B0-----:R-:W-:Y:S02]  /*0100*/  IMAD.WIDE R2, R5, 0x4, R2 ;  /* 0x0000000405027825 */ /* 0x001fe400078e0202 */
[----:B------:R-:W0:Y:S04]  /*0110*/  LDC.64 R4, c[0x0][0x390] ;  /* 0x0000e400ff047b82 */ /* 0x000e280000000a00 */
[----:B-1----:R-:W2:Y:S01]  /*0120*/  LDG.E.CONSTANT R3, desc[UR4][R2.64] ;  /* 0x0000000402037981 */ /* 0x002ea2000c1e9900 */
[----:B------:R-:W-:-:S04]  /*0130*/  IMAD R7, R7, UR6, R0 ;  /* 0x0000000607077c24 */ /* 0x000fc8000f8e0200 */
[----:B0-----:R-:W-:-:S05]  /*0140*/  IMAD.WIDE R4, R7, 0x4, R4 ;  /* 0x0000000407047825 */ /* 0x001fca00078e0204 */
[----:B--2---:R-:W-:Y:S01]  /*0150*/  STG.E desc[UR4][R4.64], R3 ;  /* 0x0000000304007986 */ /* 0x004fe2000c101904 */
[----:B------:R-:W-:Y:S05]  /*0160*/  EXIT ;  /* 0x000000000000794d */ /* 0x000fea0003800000 */
.L_x_4:
        /* <DEDUP_REMOVED lines=9> */
.L_x_7:


//--------------------- .nv.shared._Z19gpu_transpose_tiledPKfiiPf --------------------------
	.section	.nv.shared._Z19gpu_transpose_tiledPKfiiPf,"aw",@nobits
	.sectionflags	@""
	.align	4
.nv.shared._Z19gpu_transpose_tiledPKfiiPf:
	.zero		5120


//--------------------- .nv.shared.reserved.0     --------------------------
	.section	.nv.shared.reserved.0,"aw",@nobits
	.weak		__nv_reservedSMEM_offset_0_alias
	.size		__nv_reservedSMEM_offset_0_alias, 0, 64
	.other		__nv_reservedSMEM_offset_0_alias,@"STO_CUDA_RESERVED_SHARED STV_DEFAULT"
__nv_reservedSMEM_offset_0_alias:
	.zero		0
	.zero		64


//--------------------- .nv.constant0._Z19gpu_transpose_tiledPKfiiPf --------------------------
	.section	.nv.constant0._Z19gpu_transpose_tiledPKfiiPf,"a",@progbits
	.sectionflags	@""
	.align	4
.nv.constant0._Z19gpu_transpose_tiledPKfiiPf:
	.zero		920


//--------------------- .nv.constant0._Z15gpu_transpose_2PKfiiPf --------------------------
	.section	.nv.constant0._Z15gpu_transpose_2PKfiiPf,"a",@progbits
	.sectionflags	@""
	.align	4
.nv.constant0._Z15gpu_transpose_2PKfiiPf:
	.zero		920


//--------------------- .nv.constant0._Z15gpu_transpose_1PKfiiPf --------------------------
	.section	.nv.constant0._Z15gpu_transpose_1PKfiiPf,"a",@progbits
	.sectionflags	@""
	.align	4
.nv.constant0._Z15gpu_transpose_1PKfiiPf:
	.zero		920


//--------------------- SYMBOLS --------------------------

	.type		.nv.reservedSmem.offset0,@object
	.size		.nv.reservedSmem.offset0,0x4
	.type		.nv.reservedSmem.cap,@object
	.size		.nv.reservedSmem.cap,0x4
